//
// Generated by NVIDIA NVVM Compiler
//
// Compiler Build ID: CL-36424714
// Cuda compilation tools, release 13.0, V13.0.88
// Based on NVVM 20.0.0
//

.version 9.0
.target sm_100
.address_size 64

	// .globl	_Z11doSomethingN11mynamespace3BarE

.visible .entry _Z11doSomethingN11mynamespace3BarE(
	.param .align 4 .b8 _Z11doSomethingN11mynamespace3BarE_param_0[12]
)
{


	ret;

}


// ===== COMPILED SASS (sm_100) =====

	.target	sm_100

	.elftype	@"ET_EXEC"


//--------------------- .note.nv.tkinfo           --------------------------
	.section	.note.nv.tkinfo,"",@"SHT_NOTE"
	.sectionflags	@"SHF_NOTE_NV_TKINFO"
	.tkinfo
        /*0018*/ 	.word	0x00000002
        /*0030*/ 	.string	""
        /*0030*/ 	.string	"ptxas"
        /*0030*/ 	.string	"Cuda compilation tools, release 13.0, V13.0.88"
        /*0030*/ 	.string	"Build cuda_13.0.r13.0/compiler.36424714_0"
        /*0030*/ 	.string	"-arch sm_100 -m 64 "



//--------------------- .note.nv.cuinfo           --------------------------
	.section	.note.nv.cuinfo,"",@"SHT_NOTE"
	.sectionflags	@"SHF_NOTE_NV_CUINFO"
        /*0018*/ 	.short	0x0002
        /*001a*/ 	.short	0x0064
        /*001c*/ 	.short	0x0082
	.zero		2


//--------------------- .nv.info                  --------------------------
	.section	.nv.info,"",@"SHT_CUDA_INFO"
	.align	4


	//----- nvinfo : EIATTR_REGCOUNT
	.align		4
        /*0000*/ 	.byte	0x04, 0x2f
        /*0002*/ 	.short	(.L_1 - .L_0)
	.align		4
.L_0:
        /*0004*/ 	.word	index@(_Z11doSomethingN11mynamespace3BarE)
        /*0008*/ 	.word	0x00000004


	//----- nvinfo : EIATTR_FRAME_SIZE
	.align		4
.L_1:
        /*000c*/ 	.byte	0x04, 0x11
        /*000e*/ 	.short	(.L_3 - .L_2)
	.align		4
.L_2:
        /*0010*/ 	.word	index@(_Z11doSomethingN11mynamespace3BarE)
        /*0014*/ 	.word	0x00000000


	//----- nvinfo : EIATTR_MIN_STACK_SIZE
	.align		4
.L_3:
        /*0018*/ 	.byte	0x04, 0x12
        /*001a*/ 	.short	(.L_5 - .L_4)
	.align		4
.L_4:
        /*001c*/ 	.word	index@(_Z11doSomethingN11mynamespace3BarE)
        /*0020*/ 	.word	0x00000000
.L_5:


//--------------------- .nv.compat                --------------------------
	.section	.nv.compat,"",@"SHT_CUDA_COMPAT_INFO"
	.align	4
        /*0000*/ 	.byte	0x02, 0x09, 0x00, 0x00, 0x02, 0x02, 0x01, 0x00, 0x02, 0x05, 0x05, 0x00, 0x03, 0x07, 0x01, 0x01
        /*0010*/ 	.byte	0x02, 0x03, 0x00, 0x00, 0x02, 0x06, 0x01, 0x00, 0x04, 0x0b, 0x08, 0x00, 0x09, 0x00, 0x00, 0x00
        /*0020*/ 	.byte	0x00, 0x00, 0x00, 0x00


//--------------------- .nv.info._Z11doSomethingN11mynamespace3BarE --------------------------
	.section	.nv.info._Z11doSomethingN11mynamespace3BarE,"",@"SHT_CUDA_INFO"
	.sectionflags	@""
	.align	4


	//----- nvinfo : EIATTR_CUDA_API_VERSION
	.align		4
        /*0000*/ 	.byte	0x04, 0x37
        /*0002*/ 	.short	(.L_7 - .L_6)
.L_6:
        /*0004*/ 	.word	0x00000082


	//----- nvinfo : EIATTR_KPARAM_INFO
	.align		4
.L_7:
        /*0008*/ 	.byte	0x04, 0x17
        /*000a*/ 	.short	(.L_9 - .L_8)
.L_8:
        /*000c*/ 	.word	0x00000000
        /*0010*/ 	.short	0x0000
        /*0012*/ 	.short	0x0000
        /*0014*/ 	.byte	0x00, 0xf0, 0x31, 0x00


	//----- nvinfo : EIATTR_SPARSE_MMA_MASK
	.align		4
.L_9:
        /*0018*/ 	.byte	0x03, 0x50
        /*001a*/ 	.short	0x0000


	//----- nvinfo : EIATTR_MAXREG_COUNT
	.align		4
        /*001c*/ 	.byte	0x03, 0x1b
        /*001e*/ 	.short	0x00ff


	//----- nvinfo : EIATTR_MERCURY_ISA_VERSION
	.align		4
        /*0020*/ 	.byte	0x03, 0x5f
        /*0022*/ 	.short	0x0101


	//----- nvinfo : EIATTR_VRC_CTA_INIT_COUNT
	.align		4
        /*0024*/ 	.byte	0x02, 0x4a
	.zero		1
	.zero		1


	//----- nvinfo : EIATTR_EXIT_INSTR_OFFSETS
	.align		4
        /*0028*/ 	.byte	0x04, 0x1c
        /*002a*/ 	.short	(.L_11 - .L_10)


	//   ....[0]....
.L_10:
        /*002c*/ 	.word	0x00000010


	//----- nvinfo : EIATTR_CBANK_PARAM_SIZE
	.align		4
.L_11:
        /*0030*/ 	.byte	0x03, 0x19
        /*0032*/ 	.short	0x000c


	//----- nvinfo : EIATTR_PARAM_CBANK
	.align		4
        /*0034*/ 	.byte	0x04, 0x0a
        /*0036*/ 	.short	(.L_13 - .L_12)
	.align		4
.L_12:
        /*0038*/ 	.word	index@(.nv.constant0._Z11doSomethingN11mynamespace3BarE)
        /*003c*/ 	.short	0x0380
        /*003e*/ 	.short	0x000c


	//----- nvinfo : EIATTR_SW_WAR
	.align		4
.L_13:
        /*0040*/ 	.byte	0x04, 0x36
        /*0042*/ 	.short	(.L_15 - .L_14)
.L_14:
        /*0044*/ 	.word	0x00000008
.L_15:


//--------------------- .nv.callgraph             --------------------------
	.section	.nv.callgraph,"",@"SHT_CUDA_CALLGRAPH"
	.align	4
	.sectionentsize	8
	.align		4
        /*0000*/ 	.word	0x00000000
	.align		4
        /*0004*/ 	.word	0xffffffff
	.align		4
        /*0008*/ 	.word	0x00000000
	.align		4
        /*000c*/ 	.word	0xfffffffe
	.align		4
        /*0010*/ 	.word	0x00000000
	.align		4
        /*0014*/ 	.word	0xfffffffd
	.align		4
        /*0018*/ 	.word	0x00000000
	.align		4
        /*001c*/ 	.word	0xfffffffc


//--------------------- .text._Z11doSomethingN11mynamespace3BarE --------------------------
	.section	.text._Z11doSomethingN11mynamespace3BarE,"ax",@progbits
	.align	128
        .global         _Z11doSomethingN11mynamespace3BarE
        .type           _Z11doSomethingN11mynamespace3BarE,@function
        .size           _Z11doSomethingN11mynamespace3BarE,(.L_x_1 - _Z11doSomethingN11mynamespace3BarE)
        .other          _Z11doSomethingN11mynamespace3BarE,@"STO_CUDA_ENTRY STV_DEFAULT"
_Z11doSomethingN11mynamespace3BarE:
.text._Z11doSomethingN11mynamespace3BarE:
[----:B------:R-:W-:Y:S01]  /*0000*/  LDC R1, c[0x0][0x37c] ;  /* 0x0000df00ff017b82 */ /* 0x000fe20000000800 */
[----:B------:R-:W-:Y:S05]  /*0010*/  EXIT ;  /* 0x000000000000794d */ /* 0x000fea0003800000 */
.L_x_0:
[----:B------:R-:W-:-:S00]  /*0020*/  BRA `(.L_x_0) ;  /* 0xfffffffc00fc7947 */ /* 0x000fc0000383ffff */
[----:B------:R-:W-:-:S00]  /*0030*/  NOP ;  /* 0x0000000000007918 */ /* 0x000fc00000000000 */
        /* <DEDUP_REMOVED lines=12> */
.L_x_1:


//--------------------- .nv.shared.reserved.0     --------------------------
	.section	.nv.shared.reserved.0,"aw",@nobits
	.weak		__nv_reservedSMEM_offset_0_alias
	.size		__nv_reservedSMEM_offset_0_alias, 0, 64
	.other		__nv_reservedSMEM_offset_0_alias,@"STO_CUDA_RESERVED_SHARED STV_DEFAULT"
__nv_reservedSMEM_offset_0_alias:
	.zero		0
	.zero		64


//--------------------- .nv.constant0._Z11doSomethingN11mynamespace3BarE --------------------------
	.section	.nv.constant0._Z11doSomethingN11mynamespace3BarE,"a",@progbits
	.sectionflags	@""
	.align	4
.nv.constant0._Z11doSomethingN11mynamespace3BarE:
	.zero		908


//--------------------- SYMBOLS --------------------------

	.type		.nv.reservedSmem.offset0,@object
	.size		.nv.reservedSmem.offset0,0x4
